//
// Generated by NVIDIA NVVM Compiler
//
// Compiler Build ID: CL-36424714
// Cuda compilation tools, release 13.0, V13.0.88
// Based on NVVM 20.0.0
//

.version 9.0
.target sm_100
.address_size 64

	// .globl	_Z13arrayAdditionPiS_S_i

.visible .entry _Z13arrayAdditionPiS_S_i(
	.param .u64 .ptr .align 1 _Z13arrayAdditionPiS_S_i_param_0,
	.param .u64 .ptr .align 1 _Z13arrayAdditionPiS_S_i_param_1,
	.param .u64 .ptr .align 1 _Z13arrayAdditionPiS_S_i_param_2,
	.param .u32 _Z13arrayAdditionPiS_S_i_param_3
)
{
	.reg .pred 	%p<2>;
	.reg .b32 	%r<11>;
	.reg .b64 	%rd<11>;

	ld.param.u64 	%rd1, [_Z13arrayAdditionPiS_S_i_param_0];
	ld.param.u64 	%rd2, [_Z13arrayAdditionPiS_S_i_param_1];
	ld.param.u64 	%rd3, [_Z13arrayAdditionPiS_S_i_param_2];
	ld.param.u32 	%r2, [_Z13arrayAdditionPiS_S_i_param_3];
	mov.u32 	%r3, %tid.x;
	mov.u32 	%r4, %ctaid.x;
	mov.u32 	%r5, %ntid.x;
	mad.lo.s32 	%r6, %r4, %r5, %r3;
	shl.b32 	%r7, %r2, 20;
	add.s32 	%r1, %r6, %r7;
	setp.gt.s32 	%p1, %r1, 15728639;
	@%p1 bra 	$L__BB0_2;
	cvta.to.global.u64 	%rd4, %rd1;
	cvta.to.global.u64 	%rd5, %rd2;
	cvta.to.global.u64 	%rd6, %rd3;
	mul.wide.s32 	%rd7, %r1, 4;
	add.s64 	%rd8, %rd4, %rd7;
	ld.global.u32 	%r8, [%rd8];
	add.s64 	%rd9, %rd5, %rd7;
	ld.global.u32 	%r9, [%rd9];
	add.s32 	%r10, %r9, %r8;
	add.s64 	%rd10, %rd6, %rd7;
	st.global.u32 	[%rd10], %r10;
$L__BB0_2:
	ret;

}


// ===== COMPILED SASS (sm_100) =====

	.target	sm_100

	.elftype	@"ET_EXEC"


//--------------------- .note.nv.tkinfo           --------------------------
	.section	.note.nv.tkinfo,"",@"SHT_NOTE"
	.sectionflags	@"SHF_NOTE_NV_TKINFO"
	.tkinfo
        /*0018*/ 	.word	0x00000002
        /*0030*/ 	.string	""
        /*0030*/ 	.string	"ptxas"
        /*0030*/ 	.string	"Cuda compilation tools, release 13.0, V13.0.88"
        /*0030*/ 	.string	"Build cuda_13.0.r13.0/compiler.36424714_0"
        /*0030*/ 	.string	"-arch sm_100 -m 64 "



//--------------------- .note.nv.cuinfo           --------------------------
	.section	.note.nv.cuinfo,"",@"SHT_NOTE"
	.sectionflags	@"SHF_NOTE_NV_CUINFO"
        /*0018*/ 	.short	0x0002
        /*001a*/ 	.short	0x0064
        /*001c*/ 	.short	0x0082
	.zero		2


//--------------------- .nv.info                  --------------------------
	.section	.nv.info,"",@"SHT_CUDA_INFO"
	.align	4


	//----- nvinfo : EIATTR_REGCOUNT
	.align		4
        /*0000*/ 	.byte	0x04, 0x2f
        /*0002*/ 	.short	(.L_1 - .L_0)
	.align		4
.L_0:
        /*0004*/ 	.word	index@(_Z13arrayAdditionPiS_S_i)
        /*0008*/ 	.word	0x0000000c


	//----- nvinfo : EIATTR_FRAME_SIZE
	.align		4
.L_1:
        /*000c*/ 	.byte	0x04, 0x11
        /*000e*/ 	.short	(.L_3 - .L_2)
	.align		4
.L_2:
        /*0010*/ 	.word	index@(_Z13arrayAdditionPiS_S_i)
        /*0014*/ 	.word	0x00000000


	//----- nvinfo : EIATTR_MIN_STACK_SIZE
	.align		4
.L_3:
        /*0018*/ 	.byte	0x04, 0x12
        /*001a*/ 	.short	(.L_5 - .L_4)
	.align		4
.L_4:
        /*001c*/ 	.word	index@(_Z13arrayAdditionPiS_S_i)
        /*0020*/ 	.word	0x00000000
.L_5:


//--------------------- .nv.compat                --------------------------
	.section	.nv.compat,"",@"SHT_CUDA_COMPAT_INFO"
	.align	4
        /*0000*/ 	.byte	0x02, 0x09, 0x00, 0x00, 0x02, 0x02, 0x01, 0x00, 0x02, 0x05, 0x05, 0x00, 0x03, 0x07, 0x01, 0x01
        /*0010*/ 	.byte	0x02, 0x03, 0x00, 0x00, 0x02, 0x06, 0x01, 0x00, 0x04, 0x0b, 0x08, 0x00, 0x09, 0x00, 0x00, 0x00
        /*0020*/ 	.byte	0x00, 0x00, 0x00, 0x00


//--------------------- .nv.info._Z13arrayAdditionPiS_S_i --------------------------
	.section	.nv.info._Z13arrayAdditionPiS_S_i,"",@"SHT_CUDA_INFO"
	.sectionflags	@""
	.align	4


	//----- nvinfo : EIATTR_CUDA_API_VERSION
	.align		4
        /*0000*/ 	.byte	0x04, 0x37
        /*0002*/ 	.short	(.L_7 - .L_6)
.L_6:
        /*0004*/ 	.word	0x00000082


	//----- nvinfo : EIATTR_KPARAM_INFO
	.align		4
.L_7:
        /*0008*/ 	.byte	0x04, 0x17
        /*000a*/ 	.short	(.L_9 - .L_8)
.L_8:
        /*000c*/ 	.word	0x00000000
        /*0010*/ 	.short	0x0003
        /*0012*/ 	.short	0x0018
        /*0014*/ 	.byte	0x00, 0xf0, 0x11, 0x00


	//----- nvinfo : EIATTR_KPARAM_INFO
	.align		4
.L_9:
        /*0018*/ 	.byte	0x04, 0x17
        /*001a*/ 	.short	(.L_11 - .L_10)
.L_10:
        /*001c*/ 	.word	0x00000000
        /*0020*/ 	.short	0x0002
        /*0022*/ 	.short	0x0010
        /*0024*/ 	.byte	0x00, 0xf5, 0x21, 0x00


	//----- nvinfo : EIATTR_KPARAM_INFO
	.align		4
.L_11:
        /*0028*/ 	.byte	0x04, 0x17
        /*002a*/ 	.short	(.L_13 - .L_12)
.L_12:
        /*002c*/ 	.word	0x00000000
        /*0030*/ 	.short	0x0001
        /*0032*/ 	.short	0x0008
        /*0034*/ 	.byte	0x00, 0xf5, 0x21, 0x00


	//----- nvinfo : EIATTR_KPARAM_INFO
	.align		4
.L_13:
        /*0038*/ 	.byte	0x04, 0x17
        /*003a*/ 	.short	(.L_15 - .L_14)
.L_14:
        /*003c*/ 	.word	0x00000000
        /*0040*/ 	.short	0x0000
        /*0042*/ 	.short	0x0000
        /*0044*/ 	.byte	0x00, 0xf5, 0x21, 0x00


	//----- nvinfo : EIATTR_SPARSE_MMA_MASK
	.align		4
.L_15:
        /*0048*/ 	.byte	0x03, 0x50
        /*004a*/ 	.short	0x0000


	//----- nvinfo : EIATTR_MAXREG_COUNT
	.align		4
        /*004c*/ 	.byte	0x03, 0x1b
        /*004e*/ 	.short	0x00ff


	//----- nvinfo : EIATTR_MERCURY_ISA_VERSION
	.align		4
        /*0050*/ 	.byte	0x03, 0x5f
        /*0052*/ 	.short	0x0101


	//----- nvinfo : EIATTR_VRC_CTA_INIT_COUNT
	.align		4
        /*0054*/ 	.byte	0x02, 0x4a
	.zero		1
	.zero		1


	//----- nvinfo : EIATTR_EXIT_INSTR_OFFSETS
	.align		4
        /*0058*/ 	.byte	0x04, 0x1c
        /*005a*/ 	.short	(.L_17 - .L_16)


	//   ....[0]....
.L_16:
        /*005c*/ 	.word	0x00000080


	//   ....[1]....
        /*0060*/ 	.word	0x00000140


	//----- nvinfo : EIATTR_CBANK_PARAM_SIZE
	.align		4
.L_17:
        /*0064*/ 	.byte	0x03, 0x19
        /*0066*/ 	.short	0x001c


	//----- nvinfo : EIATTR_PARAM_CBANK
	.align		4
        /*0068*/ 	.byte	0x04, 0x0a
        /*006a*/ 	.short	(.L_19 - .L_18)
	.align		4
.L_18:
        /*006c*/ 	.word	index@(.nv.constant0._Z13arrayAdditionPiS_S_i)
        /*0070*/ 	.short	0x0380
        /*0072*/ 	.short	0x001c


	//----- nvinfo : EIATTR_SW_WAR
	.align		4
.L_19:
        /*0074*/ 	.byte	0x04, 0x36
        /*0076*/ 	.short	(.L_21 - .L_20)
.L_20:
        /*0078*/ 	.word	0x00000008
.L_21:


//--------------------- .nv.callgraph             --------------------------
	.section	.nv.callgraph,"",@"SHT_CUDA_CALLGRAPH"
	.align	4
	.sectionentsize	8
	.align		4
        /*0000*/ 	.word	0x00000000
	.align		4
        /*0004*/ 	.word	0xffffffff
	.align		4
        /*0008*/ 	.word	0x00000000
	.align		4
        /*000c*/ 	.word	0xfffffffe
	.align		4
        /*0010*/ 	.word	0x00000000
	.align		4
        /*0014*/ 	.word	0xfffffffd
	.align		4
        /*0018*/ 	.word	0x00000000
	.align		4
        /*001c*/ 	.word	0xfffffffc


//--------------------- .text._Z13arrayAdditionPiS_S_i --------------------------
	.section	.text._Z13arrayAdditionPiS_S_i,"ax",@progbits
	.align	128
        .global         _Z13arrayAdditionPiS_S_i
        .type           _Z13arrayAdditionPiS_S_i,@function
        .size           _Z13arrayAdditionPiS_S_i,(.L_x_1 - _Z13arrayAdditionPiS_S_i)
        .other          _Z13arrayAdditionPiS_S_i,@"STO_CUDA_ENTRY STV_DEFAULT"
_Z13arrayAdditionPiS_S_i:
.text._Z13arrayAdditionPiS_S_i:
[----:B------:R-:W-:Y:S01]  /*0000*/  LDC R1, c[0x0][0x37c] ;  /* 0x0000df00ff017b82 */ /* 0x000fe20000000800 */
[----:B------:R-:W0:Y:S07]  /*0010*/  S2R R0, SR_TID.X ;  /* 0x0000000000007919 */ /* 0x000e2e0000002100 */
[----:B------:R-:W0:Y:S08]  /*0020*/  S2UR UR4, SR_CTAID.X ;  /* 0x00000000000479c3 */ /* 0x000e300000002500 */
[----:B------:R-:W0:Y:S08]  /*0030*/  LDC R3, c[0x0][0x360] ;  /* 0x0000d800ff037b82 */ /* 0x000e300000000800 */
[----:B------:R-:W1:Y:S01]  /*0040*/  LDC R9, c[0x0][0x398] ;  /* 0x0000e600ff097b82 */ /* 0x000e620000000800 */
[----:B0-----:R-:W-:-:S05]  /*0050*/  IMAD R0, R3, UR4, R0 ;  /* 0x0000000403007c24 */ /* 0x001fca000f8e0200 */
[----:B-1----:R-:W-:-:S04]  /*0060*/  LEA R9, R9, R0, 0x14 ;  /* 0x0000000009097211 */ /* 0x002fc800078ea0ff */
[----:B------:R-:W-:-:S13]  /*0070*/  ISETP.GT.AND P0, PT, R9, 0xefffff, PT ;  /* 0x00efffff0900780c */ /* 0x000fda0003f04270 */
[----:B------:R-:W-:Y:S05]  /*0080*/  @P0 EXIT ;  /* 0x000000000000094d */ /* 0x000fea0003800000 */
[----:B------:R-:W0:Y:S01]  /*0090*/  LDC.64 R2, c[0x0][0x380] ;  /* 0x0000e000ff027b82 */ /* 0x000e220000000a00 */
[----:B------:R-:W1:Y:S07]  /*00a0*/  LDCU.64 UR4, c[0x0][0x358] ;  /* 0x00006b00ff0477ac */ /* 0x000e6e0008000a00 */
[----:B------:R-:W2:Y:S08]  /*00b0*/  LDC.64 R4, c[0x0][0x388] ;  /* 0x0000e200ff047b82 */ /* 0x000eb00000000a00 */
[----:B------:R-:W3:Y:S01]  /*00c0*/  LDC.64 R6, c[0x0][0x390] ;  /* 0x0000e400ff067b82 */ /* 0x000ee20000000a00 */
[----:B0-----:R-:W-:-:S06]  /*00d0*/  IMAD.WIDE R2, R9, 0x4, R2 ;  /* 0x0000000409027825 */ /* 0x001fcc00078e0202 */
[----:B-1----:R-:W4:Y:S01]  /*00e0*/  LDG.E R2, desc[UR4][R2.64] ;  /* 0x0000000402027981 */ /* 0x002f22000c1e1900 */
[----:B--2---:R-:W-:-:S06]  /*00f0*/  IMAD.WIDE R4, R9, 0x4, R4 ;  /* 0x0000000409047825 */ /* 0x004fcc00078e0204 */
[----:B------:R-:W4:Y:S01]  /*0100*/  LDG.E R5, desc[UR4][R4.64] ;  /* 0x0000000404057981 */ /* 0x000f22000c1e1900 */
[----:B---3--:R-:W-:Y:S01]  /*0110*/  IMAD.WIDE R6, R9, 0x4, R6 ;  /* 0x0000000409067825 */ /* 0x008fe200078e0206 */
[----:B----4-:R-:W-:-:S05]  /*0120*/  IADD3 R9, PT, PT, R2, R5, RZ ;  /* 0x0000000502097210 */ /* 0x010fca0007ffe0ff */
[----:B------:R-:W-:Y:S01]  /*0130*/  STG.E desc[UR4][R6.64], R9 ;  /* 0x0000000906007986 */ /* 0x000fe2000c101904 */
[----:B------:R-:W-:Y:S05]  /*0140*/  EXIT ;  /* 0x000000000000794d */ /* 0x000fea0003800000 */
.L_x_0:
[----:B------:R-:W-:-:S00]  /*0150*/  BRA `(.L_x_0) ;  /* 0xfffffffc00fc7947 */ /* 0x000fc0000383ffff */
[----:B------:R-:W-:-:S00]  /*0160*/  NOP ;  /* 0x0000000000007918 */ /* 0x000fc00000000000 */
        /* <DEDUP_REMOVED lines=9> */
.L_x_1:


//--------------------- .nv.shared.reserved.0     --------------------------
	.section	.nv.shared.reserved.0,"aw",@nobits
	.weak		__nv_reservedSMEM_offset_0_alias
	.size		__nv_reservedSMEM_offset_0_alias, 0, 64
	.other		__nv_reservedSMEM_offset_0_alias,@"STO_CUDA_RESERVED_SHARED STV_DEFAULT"
__nv_reservedSMEM_offset_0_alias:
	.zero		0
	.zero		64


//--------------------- .nv.constant0._Z13arrayAdditionPiS_S_i --------------------------
	.section	.nv.constant0._Z13arrayAdditionPiS_S_i,"a",@progbits
	.sectionflags	@""
	.align	4
.nv.constant0._Z13arrayAdditionPiS_S_i:
	.zero		924


//--------------------- SYMBOLS --------------------------

	.type		.nv.reservedSmem.offset0,@object
	.size		.nv.reservedSmem.offset0,0x4
